	.target	sm_80

	.elftype	@"ET_EXEC"


//--------------------- .note.nv.tkinfo           --------------------------
	.section	.note.nv.tkinfo,"",@"SHT_NOTE"
	.sectionflags	@"SHF_NOTE_NV_TKINFO"
	.tkinfo
        /*0018*/ 	.word	0x00000002
        /*0030*/ 	.string	""
        /*0030*/ 	.string	"ptxas"
        /*0030*/ 	.string	"Cuda compilation tools, release 13.0, V13.0.88"
        /*0030*/ 	.string	"Build cuda_13.0.r13.0/compiler.36424714_0"
        /*0030*/ 	.string	"-arch sm_80 -m 64 "



//--------------------- .note.nv.cuinfo           --------------------------
	.section	.note.nv.cuinfo,"",@"SHT_NOTE"
	.sectionflags	@"SHF_NOTE_NV_CUINFO"
        /*0018*/ 	.short	0x0002
        /*001a*/ 	.short	0x0050
        /*001c*/ 	.short	0x0082
	.zero		2


//--------------------- .nv.info                  --------------------------
	.section	.nv.info,"",@"SHT_CUDA_INFO"
	.align	4


	//----- nvinfo : EIATTR_REGCOUNT
	.align		4
        /*0000*/ 	.byte	0x04, 0x2f
        /*0002*/ 	.short	(.L_1 - .L_0)
	.align		4
.L_0:
        /*0004*/ 	.word	index@(_ZN17fastertransformer16quantized_kernelEP5char4PK6float4iPKf)
        /*0008*/ 	.word	0x0000000e


	//----- nvinfo : EIATTR_FRAME_SIZE
	.align		4
.L_1:
        /*000c*/ 	.byte	0x04, 0x11
        /*000e*/ 	.short	(.L_3 - .L_2)
	.align		4
.L_2:
        /*0010*/ 	.word	index@(_ZN17fastertransformer16quantized_kernelEP5char4PK6float4iPKf)
        /*0014*/ 	.word	0x00000000


	//----- nvinfo : EIATTR_REGCOUNT
	.align		4
.L_3:
        /*0018*/ 	.byte	0x04, 0x2f
        /*001a*/ 	.short	(.L_5 - .L_4)
	.align		4
.L_4:
        /*001c*/ 	.word	index@(_ZN17fastertransformer16quantized_kernelEP5char4PK7__half2iPKf)
        /*0020*/ 	.word	0x00000012


	//----- nvinfo : EIATTR_FRAME_SIZE
	.align		4
.L_5:
        /*0024*/ 	.byte	0x04, 0x11
        /*0026*/ 	.short	(.L_7 - .L_6)
	.align		4
.L_6:
        /*0028*/ 	.word	index@(_ZN17fastertransformer16quantized_kernelEP5char4PK7__half2iPKf)
        /*002c*/ 	.word	0x00000000


	//----- nvinfo : EIATTR_MIN_STACK_SIZE
	.align		4
.L_7:
        /*0030*/ 	.byte	0x04, 0x12
        /*0032*/ 	.short	(.L_9 - .L_8)
	.align		4
.L_8:
        /*0034*/ 	.word	index@(_ZN17fastertransformer16quantized_kernelEP5char4PK7__half2iPKf)
        /*0038*/ 	.word	0x00000000


	//----- nvinfo : EIATTR_MIN_STACK_SIZE
	.align		4
.L_9:
        /*003c*/ 	.byte	0x04, 0x12
        /*003e*/ 	.short	(.L_11 - .L_10)
	.align		4
.L_10:
        /*0040*/ 	.word	index@(_ZN17fastertransformer16quantized_kernelEP5char4PK6float4iPKf)
        /*0044*/ 	.word	0x00000000
.L_11:


//--------------------- .nv.info._ZN17fastertransformer16quantized_kernelEP5char4PK7__half2iPKf --------------------------
	.section	.nv.info._ZN17fastertransformer16quantized_kernelEP5char4PK7__half2iPKf,"",@"SHT_CUDA_INFO"
	.sectionflags	@""
	.align	4


	//----- nvinfo : EIATTR_CUDA_API_VERSION
	.align		4
        /*0000*/ 	.byte	0x04, 0x37
        /*0002*/ 	.short	(.L_13 - .L_12)
.L_12:
        /*0004*/ 	.word	0x00000082


	//----- nvinfo : EIATTR_SW2861232_WAR
	.align		4
.L_13:
        /*0008*/ 	.byte	0x01, 0x35
	.zero		2


	//----- nvinfo : EIATTR_PARAM_CBANK
	.align		4
        /*000c*/ 	.byte	0x04, 0x0a
        /*000e*/ 	.short	(.L_15 - .L_14)
	.align		4
.L_14:
        /*0010*/ 	.word	index@(.nv.constant0._ZN17fastertransformer16quantized_kernelEP5char4PK7__half2iPKf)
        /*0014*/ 	.short	0x0160
        /*0016*/ 	.short	0x0020


	//----- nvinfo : EIATTR_CBANK_PARAM_SIZE
	.align		4
.L_15:
        /*0018*/ 	.byte	0x03, 0x19
        /*001a*/ 	.short	0x0020


	//----- nvinfo : EIATTR_KPARAM_INFO
	.align		4
        /*001c*/ 	.byte	0x04, 0x17
        /*001e*/ 	.short	(.L_17 - .L_16)
.L_16:
        /*0020*/ 	.word	0x00000000
        /*0024*/ 	.short	0x0003
        /*0026*/ 	.short	0x0018
        /*0028*/ 	.byte	0x00, 0xf0, 0x21, 0x00


	//----- nvinfo : EIATTR_KPARAM_INFO
	.align		4
.L_17:
        /*002c*/ 	.byte	0x04, 0x17
        /*002e*/ 	.short	(.L_19 - .L_18)
.L_18:
        /*0030*/ 	.word	0x00000000
        /*0034*/ 	.short	0x0002
        /*0036*/ 	.short	0x0010
        /*0038*/ 	.byte	0x00, 0xf0, 0x11, 0x00


	//----- nvinfo : EIATTR_KPARAM_INFO
	.align		4
.L_19:
        /*003c*/ 	.byte	0x04, 0x17
        /*003e*/ 	.short	(.L_21 - .L_20)
.L_20:
        /*0040*/ 	.word	0x00000000
        /*0044*/ 	.short	0x0001
        /*0046*/ 	.short	0x0008
        /*0048*/ 	.byte	0x00, 0xf0, 0x21, 0x00


	//----- nvinfo : EIATTR_KPARAM_INFO
	.align		4
.L_21:
        /*004c*/ 	.byte	0x04, 0x17
        /*004e*/ 	.short	(.L_23 - .L_22)
.L_22:
        /*0050*/ 	.word	0x00000000
        /*0054*/ 	.short	0x0000
        /*0056*/ 	.short	0x0000
        /*0058*/ 	.byte	0x00, 0xf0, 0x21, 0x00


	//----- nvinfo : EIATTR_MAXREG_COUNT
	.align		4
.L_23:
        /*005c*/ 	.byte	0x03, 0x1b
        /*005e*/ 	.short	0x00ff


	//----- nvinfo : EIATTR_MERCURY_ISA_VERSION
	.align		4
        /*0060*/ 	.byte	0x03, 0x5f
        /*0062*/ 	.short	0x0000


	//----- nvinfo : EIATTR_EXIT_INSTR_OFFSETS
	.align		4
        /*0064*/ 	.byte	0x04, 0x1c
        /*0066*/ 	.short	(.L_25 - .L_24)


	//   ....[0]....
.L_24:
        /*0068*/ 	.word	0x00000050


	//   ....[1]....
        /*006c*/ 	.word	0x00000200
.L_25:


//--------------------- .nv.info._ZN17fastertransformer16quantized_kernelEP5char4PK6float4iPKf --------------------------
	.section	.nv.info._ZN17fastertransformer16quantized_kernelEP5char4PK6float4iPKf,"",@"SHT_CUDA_INFO"
	.sectionflags	@""
	.align	4


	//----- nvinfo : EIATTR_CUDA_API_VERSION
	.align		4
        /*0000*/ 	.byte	0x04, 0x37
        /*0002*/ 	.short	(.L_27 - .L_26)
.L_26:
        /*0004*/ 	.word	0x00000082


	//----- nvinfo : EIATTR_SW2861232_WAR
	.align		4
.L_27:
        /*0008*/ 	.byte	0x01, 0x35
	.zero		2


	//----- nvinfo : EIATTR_PARAM_CBANK
	.align		4
        /*000c*/ 	.byte	0x04, 0x0a
        /*000e*/ 	.short	(.L_29 - .L_28)
	.align		4
.L_28:
        /*0010*/ 	.word	index@(.nv.constant0._ZN17fastertransformer16quantized_kernelEP5char4PK6float4iPKf)
        /*0014*/ 	.short	0x0160
        /*0016*/ 	.short	0x0020


	//----- nvinfo : EIATTR_CBANK_PARAM_SIZE
	.align		4
.L_29:
        /*0018*/ 	.byte	0x03, 0x19
        /*001a*/ 	.short	0x0020


	//----- nvinfo : EIATTR_KPARAM_INFO
	.align		4
        /*001c*/ 	.byte	0x04, 0x17
        /*001e*/ 	.short	(.L_31 - .L_30)
.L_30:
        /*0020*/ 	.word	0x00000000
        /*0024*/ 	.short	0x0003
        /*0026*/ 	.short	0x0018
        /*0028*/ 	.byte	0x00, 0xf0, 0x21, 0x00


	//----- nvinfo : EIATTR_KPARAM_INFO
	.align		4
.L_31:
        /*002c*/ 	.byte	0x04, 0x17
        /*002e*/ 	.short	(.L_33 - .L_32)
.L_32:
        /*0030*/ 	.word	0x00000000
        /*0034*/ 	.short	0x0002
        /*0036*/ 	.short	0x0010
        /*0038*/ 	.byte	0x00, 0xf0, 0x11, 0x00


	//----- nvinfo : EIATTR_KPARAM_INFO
	.align		4
.L_33:
        /*003c*/ 	.byte	0x04, 0x17
        /*003e*/ 	.short	(.L_35 - .L_34)
.L_34:
        /*0040*/ 	.word	0x00000000
        /*0044*/ 	.short	0x0001
        /*0046*/ 	.short	0x0008
        /*0048*/ 	.byte	0x00, 0xf0, 0x21, 0x00


	//----- nvinfo : EIATTR_KPARAM_INFO
	.align		4
.L_35:
        /*004c*/ 	.byte	0x04, 0x17
        /*004e*/ 	.short	(.L_37 - .L_36)
.L_36:
        /*0050*/ 	.word	0x00000000
        /*0054*/ 	.short	0x0000
        /*0056*/ 	.short	0x0000
        /*0058*/ 	.byte	0x00, 0xf0, 0x21, 0x00


	//----- nvinfo : EIATTR_MAXREG_COUNT
	.align		4
.L_37:
        /*005c*/ 	.byte	0x03, 0x1b
        /*005e*/ 	.short	0x00ff


	//----- nvinfo : EIATTR_MERCURY_ISA_VERSION
	.align		4
        /*0060*/ 	.byte	0x03, 0x5f
        /*0062*/ 	.short	0x0000


	//----- nvinfo : EIATTR_EXIT_INSTR_OFFSETS
	.align		4
        /*0064*/ 	.byte	0x04, 0x1c
        /*0066*/ 	.short	(.L_39 - .L_38)


	//   ....[0]....
.L_38:
        /*0068*/ 	.word	0x00000050


	//   ....[1]....
        /*006c*/ 	.word	0x000001b0
.L_39:


//--------------------- .nv.callgraph             --------------------------
	.section	.nv.callgraph,"",@"SHT_CUDA_CALLGRAPH"
	.align	4
	.sectionentsize	8
	.align		4
        /*0000*/ 	.word	0x00000000
	.align		4
        /*0004*/ 	.word	0xffffffff
	.align		4
        /*0008*/ 	.word	0x00000000
	.align		4
        /*000c*/ 	.word	0xfffffffe
	.align		4
        /*0010*/ 	.word	0x00000000
	.align		4
        /*0014*/ 	.word	0xfffffffd
	.align		4
        /*0018*/ 	.word	0x00000000
	.align		4
        /*001c*/ 	.word	0xfffffffc


//--------------------- .nv.rel.action            --------------------------
	.section	.nv.rel.action,"",@"SHT_CUDA_RELOCINFO"
	.align	8
	.sectionentsize	8
        /*0000*/ 	.byte	0x73, 0x00, 0x00, 0x00, 0x00, 0x00, 0x00, 0x00, 0x00, 0x00, 0x00, 0x11, 0x25, 0x00, 0x05, 0x36


//--------------------- .nv.constant0._ZN17fastertransformer16quantized_kernelEP5char4PK7__half2iPKf --------------------------
	.section	.nv.constant0._ZN17fastertransformer16quantized_kernelEP5char4PK7__half2iPKf,"a",@progbits
	.sectionflags	@""
	.align	4
.nv.constant0._ZN17fastertransformer16quantized_kernelEP5char4PK7__half2iPKf:
	.zero		384


//--------------------- .nv.constant0._ZN17fastertransformer16quantized_kernelEP5char4PK6float4iPKf --------------------------
	.section	.nv.constant0._ZN17fastertransformer16quantized_kernelEP5char4PK6float4iPKf,"a",@progbits
	.sectionflags	@""
	.align	4
.nv.constant0._ZN17fastertransformer16quantized_kernelEP5char4PK6float4iPKf:
	.zero		384


//--------------------- .text._ZN17fastertransformer16quantized_kernelEP5char4PK7__half2iPKf --------------------------
	.section	.text._ZN17fastertransformer16quantized_kernelEP5char4PK7__half2iPKf,"ax",@progbits
	.sectioninfo	@"SHI_REGISTERS=18"
	.align	128
        .global         _ZN17fastertransformer16quantized_kernelEP5char4PK7__half2iPKf
        .type           _ZN17fastertransformer16quantized_kernelEP5char4PK7__half2iPKf,@function
        .size           _ZN17fastertransformer16quantized_kernelEP5char4PK7__half2iPKf,(.L_x_2 - _ZN17fastertransformer16quantized_kernelEP5char4PK7__half2iPKf)
        .other          _ZN17fastertransformer16quantized_kernelEP5char4PK7__half2iPKf,@"STO_CUDA_ENTRY STV_DEFAULT"
_ZN17fastertransformer16quantized_kernelEP5char4PK7__half2iPKf:
.text._ZN17fastertransformer16quantized_kernelEP5char4PK7__half2iPKf:
[----:B------:R-:W-:Y:S02]  /*0000*/  MOV R1, c[0x0][0x28] ;  /* 0x00000a0000017a02 */ /* 0x000fe40000000f00 */
[----:B------:R-:W0:Y:S04]  /*0010*/  S2R R0, SR_CTAID.X ;  /* 0x0000000000007919 */ /* 0x000e280000002500 */
[----:B------:R-:W0:Y:S02]  /*0020*/  S2R R3, SR_TID.X ;  /* 0x0000000000037919 */ /* 0x000e240000002100 */
[----:B0-----:R-:W-:-:S05]  /*0030*/  IMAD R0, R0, c[0x0][0x0], R3 ;  /* 0x0000000000007a24 */ /* 0x001fca00078e0203 */
[----:B------:R-:W-:-:S13]  /*0040*/  ISETP.GE.AND P0, PT, R0, c[0x0][0x170], PT ;  /* 0x00005c0000007a0c */ /* 0x000fda0003f06270 */
[----:B------:R-:W-:Y:S05]  /*0050*/  @P0 EXIT ;  /* 0x000000000000094d */ /* 0x000fea0003800000 */
[----:B------:R-:W-:Y:S01]  /*0060*/  HFMA2.MMA R15, -RZ, RZ, 0, 2.384185791015625e-07 ;  /* 0x00000004ff0f7435 */ /* 0x000fe200000001ff */
[----:B------:R-:W-:Y:S01]  /*0070*/  SHF.L.U32 R4, R0, 0x1, RZ ;  /* 0x0000000100047819 */ /* 0x000fe200000006ff */
[----:B------:R-:W-:Y:S01]  /*0080*/  ULDC.64 UR4, c[0x0][0x118] ;  /* 0x0000460000047ab9 */ /* 0x000fe20000000a00 */
[----:B------:R-:W-:Y:S02]  /*0090*/  MOV R2, c[0x0][0x178] ;  /* 0x00005e0000027a02 */ /* 0x000fe40000000f00 */
[----:B------:R-:W-:-:S05]  /*00a0*/  MOV R3, c[0x0][0x17c] ;  /* 0x00005f0000037a02 */ /* 0x000fca0000000f00 */
[----:B------:R-:W-:Y:S01]  /*00b0*/  IMAD.WIDE R4, R4, R15, c[0x0][0x168] ;  /* 0x00005a0004047625 */ /* 0x000fe200078e020f */
[----:B------:R-:W2:Y:S04]  /*00c0*/  LDG.E.CONSTANT R2, [R2.64] ;  /* 0x0000000402027981 */ /* 0x000ea8000c1e9900 */
[----:B------:R-:W3:Y:S04]  /*00d0*/  LDG.E.CONSTANT R6, [R4.64] ;  /* 0x0000000404067981 */ /* 0x000ee8000c1e9900 */
[----:B------:R-:W4:Y:S01]  /*00e0*/  LDG.E.CONSTANT R8, [R4.64+0x4] ;  /* 0x0000040404087981 */ /* 0x000f22000c1e9900 */
[----:B---3--:R-:W-:-:S02]  /*00f0*/  HADD2.F32 R7, -RZ, R6.H0_H0 ;  /* 0x20000006ff077230 */ /* 0x008fc40000004100 */
[----:B------:R-:W-:Y:S02]  /*0100*/  HADD2.F32 R9, -RZ, R6.H1_H1 ;  /* 0x30000006ff097230 */ /* 0x000fe40000004100 */
[--C-:B----4-:R-:W-:Y:S01]  /*0110*/  HADD2.F32 R11, -RZ, R8.reuse.H0_H0 ;  /* 0x20000008ff0b7230 */ /* 0x110fe20000004100 */
[C---:B--2---:R-:W-:Y:S01]  /*0120*/  FMUL.FTZ R7, R2.reuse, R7 ;  /* 0x0000000702077220 */ /* 0x044fe20000410000 */
[----:B------:R-:W-:Y:S01]  /*0130*/  HADD2.F32 R13, -RZ, R8.H1_H1 ;  /* 0x30000008ff0d7230 */ /* 0x000fe20000004100 */
[C---:B------:R-:W-:Y:S02]  /*0140*/  FMUL.FTZ R9, R2.reuse, R9 ;  /* 0x0000000902097220 */ /* 0x040fe40000410000 */
[C---:B------:R-:W-:Y:S02]  /*0150*/  FMUL.FTZ R11, R2.reuse, R11 ;  /* 0x0000000b020b7220 */ /* 0x040fe40000410000 */
[----:B------:R-:W-:Y:S01]  /*0160*/  F2I.S8.NTZ R7, R7 ;  /* 0x0000000700077305 */ /* 0x000fe20000202100 */
[----:B------:R-:W-:-:S07]  /*0170*/  FMUL.FTZ R13, R2, R13 ;  /* 0x0000000d020d7220 */ /* 0x000fce0000410000 */
[----:B------:R-:W0:Y:S08]  /*0180*/  F2I.S8.NTZ R6, R9 ;  /* 0x0000000900067305 */ /* 0x000e300000202100 */
[----:B------:R-:W1:Y:S08]  /*0190*/  F2I.S8.NTZ R11, R11 ;  /* 0x0000000b000b7305 */ /* 0x000e700000202100 */
[----:B------:R-:W2:Y:S01]  /*01a0*/  F2I.S8.NTZ R13, R13 ;  /* 0x0000000d000d7305 */ /* 0x000ea20000202100 */
[----:B0-----:R-:W-:Y:S01]  /*01b0*/  PRMT R6, R6, 0x7604, R7 ;  /* 0x0000760406067816 */ /* 0x001fe20000000007 */
[----:B------:R-:W-:-:S03]  /*01c0*/  IMAD.WIDE R2, R0, R15, c[0x0][0x160] ;  /* 0x0000580000027625 */ /* 0x000fc600078e020f */
[----:B-1----:R-:W-:-:S04]  /*01d0*/  PRMT R6, R11, 0x7054, R6 ;  /* 0x000070540b067816 */ /* 0x002fc80000000006 */
[----:B--2---:R-:W-:-:S05]  /*01e0*/  PRMT R5, R13, 0x654, R6 ;  /* 0x000006540d057816 */ /* 0x004fca0000000006 */
[----:B------:R-:W-:Y:S01]  /*01f0*/  STG.E [R2.64], R5 ;  /* 0x0000000502007986 */ /* 0x000fe2000c101904 */
[----:B------:R-:W-:Y:S05]  /*0200*/  EXIT ;  /* 0x000000000000794d */ /* 0x000fea0003800000 */
.L_x_0:
[----:B------:R-:W-:-:S00]  /*0210*/  BRA `(.L_x_0) ;  /* 0xfffffff000007947 */ /* 0x000fc0000383ffff */
[----:B------:R-:W-:-:S00]  /*0220*/  NOP ;  /* 0x0000000000007918 */ /* 0x000fc00000000000 */
        /* <DEDUP_REMOVED lines=13> */
.L_x_2:


//--------------------- .text._ZN17fastertransformer16quantized_kernelEP5char4PK6float4iPKf --------------------------
	.section	.text._ZN17fastertransformer16quantized_kernelEP5char4PK6float4iPKf,"ax",@progbits
	.sectioninfo	@"SHI_REGISTERS=14"
	.align	128
        .global         _ZN17fastertransformer16quantized_kernelEP5char4PK6float4iPKf
        .type           _ZN17fastertransformer16quantized_kernelEP5char4PK6float4iPKf,@function
        .size           _ZN17fastertransformer16quantized_kernelEP5char4PK6float4iPKf,(.L_x_3 - _ZN17fastertransformer16quantized_kernelEP5char4PK6float4iPKf)
        .other          _ZN17fastertransformer16quantized_kernelEP5char4PK6float4iPKf,@"STO_CUDA_ENTRY STV_DEFAULT"
_ZN17fastertransformer16quantized_kernelEP5char4PK6float4iPKf:
.text._ZN17fastertransformer16quantized_kernelEP5char4PK6float4iPKf:
[----:B------:R-:W-:Y:S02]  /*0000*/  MOV R1, c[0x0][0x28] ;  /* 0x00000a0000017a02 */ /* 0x000fe40000000f00 */
[----:B------:R-:W0:Y:S04]  /*0010*/  S2R R0, SR_CTAID.X ;  /* 0x0000000000007919 */ /* 0x000e280000002500 */
[----:B------:R-:W0:Y:S02]  /*0020*/  S2R R3, SR_TID.X ;  /* 0x0000000000037919 */ /* 0x000e240000002100 */
[----:B0-----:R-:W-:-:S05]  /*0030*/  IMAD R0, R0, c[0x0][0x0], R3 ;  /* 0x0000000000007a24 */ /* 0x001fca00078e0203 */
[----:B------:R-:W-:-:S13]  /*0040*/  ISETP.GE.AND P0, PT, R0, c[0x0][0x170], PT ;  /* 0x00005c0000007a0c */ /* 0x000fda0003f06270 */
[----:B------:R-:W-:Y:S05]  /*0050*/  @P0 EXIT ;  /* 0x000000000000094d */ /* 0x000fea0003800000 */
[----:B------:R-:W-:Y:S01]  /*0060*/  HFMA2.MMA R5, -RZ, RZ, 0, 9.5367431640625e-07 ;  /* 0x00000010ff057435 */ /* 0x000fe200000001ff */
[----:B------:R-:W-:Y:S01]  /*0070*/  MOV R2, c[0x0][0x178] ;  /* 0x00005e0000027a02 */ /* 0x000fe20000000f00 */
[----:B------:R-:W-:Y:S01]  /*0080*/  ULDC.64 UR4, c[0x0][0x118] ;  /* 0x0000460000047ab9 */ /* 0x000fe20000000a00 */
[----:B------:R-:W-:-:S05]  /*0090*/  MOV R3, c[0x0][0x17c] ;  /* 0x00005f0000037a02 */ /* 0x000fca0000000f00 */
[----:B------:R0:W2:Y:S02]  /*00a0*/  LDG.E.CONSTANT R2, [R2.64] ;  /* 0x0000000402027981 */ /* 0x0000a4000c1e9900 */
[----:B------:R-:W-:-:S06]  /*00b0*/  IMAD.WIDE R4, R0, R5, c[0x0][0x168] ;  /* 0x00005a0000047625 */ /* 0x000fcc00078e0205 */
[----:B------:R-:W2:Y:S01]  /*00c0*/  LDG.E.128.CONSTANT R4, [R4.64] ;  /* 0x0000000404047981 */ /* 0x000ea2000c1e9d00 */
[----:B0-----:R-:W-:Y:S01]  /*00d0*/  HFMA2.MMA R3, -RZ, RZ, 0, 2.384185791015625e-07 ;  /* 0x00000004ff037435 */ /* 0x001fe200000001ff */
[C---:B--2---:R-:W-:Y:S02]  /*00e0*/  FMUL.FTZ R8, R2.reuse, R4 ;  /* 0x0000000402087220 */ /* 0x044fe40000410000 */
        /* <DEDUP_REMOVED lines=13> */
.L_x_1:
        /* <DEDUP_REMOVED lines=12> */
.L_x_3:
